//
// Generated by NVIDIA NVVM Compiler
//
// Compiler Build ID: CL-36424714
// Cuda compilation tools, release 13.0, V13.0.88
// Based on NVVM 20.0.0
//

.version 9.0
.target sm_100
.address_size 64

	// .globl	_Z19phase_unwrap_kernelPKfPfS1_iif

.visible .entry _Z19phase_unwrap_kernelPKfPfS1_iif(
	.param .u64 .ptr .align 1 _Z19phase_unwrap_kernelPKfPfS1_iif_param_0,
	.param .u64 .ptr .align 1 _Z19phase_unwrap_kernelPKfPfS1_iif_param_1,
	.param .u64 .ptr .align 1 _Z19phase_unwrap_kernelPKfPfS1_iif_param_2,
	.param .u32 _Z19phase_unwrap_kernelPKfPfS1_iif_param_3,
	.param .u32 _Z19phase_unwrap_kernelPKfPfS1_iif_param_4,
	.param .f32 _Z19phase_unwrap_kernelPKfPfS1_iif_param_5
)
{
	.reg .pred 	%p<25>;
	.reg .b32 	%r<28>;
	.reg .b32 	%f<101>;
	.reg .b64 	%rd<28>;
	.reg .b64 	%fd<29>;

	ld.param.u64 	%rd16, [_Z19phase_unwrap_kernelPKfPfS1_iif_param_0];
	ld.param.u64 	%rd17, [_Z19phase_unwrap_kernelPKfPfS1_iif_param_1];
	ld.param.u64 	%rd15, [_Z19phase_unwrap_kernelPKfPfS1_iif_param_2];
	ld.param.u32 	%r15, [_Z19phase_unwrap_kernelPKfPfS1_iif_param_3];
	ld.param.u32 	%r14, [_Z19phase_unwrap_kernelPKfPfS1_iif_param_4];
	ld.param.f32 	%f47, [_Z19phase_unwrap_kernelPKfPfS1_iif_param_5];
	cvta.to.global.u64 	%rd1, %rd17;
	cvta.to.global.u64 	%rd2, %rd16;
	mov.u32 	%r16, %ctaid.x;
	mov.u32 	%r17, %ntid.x;
	mov.u32 	%r18, %tid.x;
	mad.lo.s32 	%r1, %r16, %r17, %r18;
	setp.ge.s32 	%p1, %r1, %r15;
	@%p1 bra 	$L__BB0_35;
	mul.lo.s32 	%r2, %r14, %r1;
	setp.lt.s32 	%p2, %r14, 1;
	@%p2 bra 	$L__BB0_35;
	mul.wide.s32 	%rd18, %r2, 4;
	add.s64 	%rd3, %rd2, %rd18;
	ld.global.f32 	%f49, [%rd3];
	add.s64 	%rd4, %rd1, %rd18;
	st.global.f32 	[%rd4], %f49;
	setp.eq.s32 	%p3, %r14, 1;
	mov.f32 	%f100, 0f00000000;
	@%p3 bra 	$L__BB0_33;
	neg.f32 	%f1, %f47;
	add.s32 	%r3, %r14, -1;
	add.s32 	%r20, %r14, -2;
	and.b32  	%r4, %r3, 3;
	setp.lt.u32 	%p4, %r20, 3;
	mov.f32 	%f100, 0f00000000;
	mov.b32 	%r27, 1;
	@%p4 bra 	$L__BB0_19;
	and.b32  	%r22, %r3, -4;
	neg.s32 	%r25, %r22;
	add.s64 	%rd20, %rd18, 8;
	add.s64 	%rd27, %rd2, %rd20;
	add.s64 	%rd26, %rd1, %rd20;
	mov.f32 	%f100, 0f00000000;
	mov.b32 	%r24, 0;
$L__BB0_5:
	.pragma "nounroll";
	ld.global.f32 	%f53, [%rd27+-4];
	ld.global.f32 	%f54, [%rd27+-8];
	sub.f32 	%f3, %f53, %f54;
	setp.leu.f32 	%p5, %f3, %f47;
	@%p5 bra 	$L__BB0_7;
	cvt.f64.f32 	%fd3, %f3;
	add.f64 	%fd4, %fd3, 0dC01921FB54442D18;
	cvt.rn.f32.f64 	%f89, %fd4;
	bra.uni 	$L__BB0_8;
$L__BB0_7:
	setp.lt.f32 	%p6, %f3, %f1;
	cvt.f64.f32 	%fd1, %f3;
	add.f64 	%fd2, %fd1, 0d401921FB54442D18;
	cvt.rn.f32.f64 	%f55, %fd2;
	selp.f32 	%f89, %f55, %f3, %p6;
$L__BB0_8:
	ld.global.f32 	%f56, [%rd26+-8];
	add.f32 	%f7, %f89, %f56;
	st.global.f32 	[%rd26+-4], %f7;
	abs.f32 	%f57, %f89;
	add.f32 	%f8, %f100, %f57;
	ld.global.f32 	%f58, [%rd27];
	ld.global.f32 	%f59, [%rd27+-4];
	sub.f32 	%f9, %f58, %f59;
	setp.gt.f32 	%p7, %f9, %f47;
	@%p7 bra 	$L__BB0_10;
	setp.lt.f32 	%p8, %f9, %f1;
	cvt.f64.f32 	%fd5, %f9;
	add.f64 	%fd6, %fd5, 0d401921FB54442D18;
	cvt.rn.f32.f64 	%f60, %fd6;
	selp.f32 	%f90, %f60, %f9, %p8;
	bra.uni 	$L__BB0_11;
$L__BB0_10:
	cvt.f64.f32 	%fd7, %f9;
	add.f64 	%fd8, %fd7, 0dC01921FB54442D18;
	cvt.rn.f32.f64 	%f90, %fd8;
$L__BB0_11:
	add.f32 	%f13, %f90, %f7;
	st.global.f32 	[%rd26], %f13;
	abs.f32 	%f61, %f90;
	add.f32 	%f14, %f8, %f61;
	ld.global.f32 	%f62, [%rd27+4];
	ld.global.f32 	%f63, [%rd27];
	sub.f32 	%f15, %f62, %f63;
	setp.gt.f32 	%p9, %f15, %f47;
	@%p9 bra 	$L__BB0_13;
	setp.lt.f32 	%p10, %f15, %f1;
	cvt.f64.f32 	%fd9, %f15;
	add.f64 	%fd10, %fd9, 0d401921FB54442D18;
	cvt.rn.f32.f64 	%f64, %fd10;
	selp.f32 	%f91, %f64, %f15, %p10;
	bra.uni 	$L__BB0_14;
$L__BB0_13:
	cvt.f64.f32 	%fd11, %f15;
	add.f64 	%fd12, %fd11, 0dC01921FB54442D18;
	cvt.rn.f32.f64 	%f91, %fd12;
$L__BB0_14:
	add.f32 	%f19, %f91, %f13;
	st.global.f32 	[%rd26+4], %f19;
	abs.f32 	%f65, %f91;
	add.f32 	%f20, %f14, %f65;
	ld.global.f32 	%f66, [%rd27+8];
	ld.global.f32 	%f67, [%rd27+4];
	sub.f32 	%f21, %f66, %f67;
	setp.gt.f32 	%p11, %f21, %f47;
	@%p11 bra 	$L__BB0_16;
	setp.lt.f32 	%p12, %f21, %f1;
	cvt.f64.f32 	%fd13, %f21;
	add.f64 	%fd14, %fd13, 0d401921FB54442D18;
	cvt.rn.f32.f64 	%f68, %fd14;
	selp.f32 	%f92, %f68, %f21, %p12;
	bra.uni 	$L__BB0_17;
$L__BB0_16:
	cvt.f64.f32 	%fd15, %f21;
	add.f64 	%fd16, %fd15, 0dC01921FB54442D18;
	cvt.rn.f32.f64 	%f92, %fd16;
$L__BB0_17:
	add.f32 	%f69, %f92, %f19;
	st.global.f32 	[%rd26+8], %f69;
	abs.f32 	%f70, %f92;
	add.f32 	%f100, %f20, %f70;
	add.s32 	%r25, %r25, 4;
	add.s32 	%r24, %r24, 4;
	add.s64 	%rd27, %rd27, 16;
	add.s64 	%rd26, %rd26, 16;
	setp.ne.s32 	%p13, %r25, 0;
	@%p13 bra 	$L__BB0_5;
	add.s32 	%r27, %r24, 1;
$L__BB0_19:
	setp.eq.s32 	%p14, %r4, 0;
	@%p14 bra 	$L__BB0_33;
	setp.eq.s32 	%p15, %r4, 1;
	@%p15 bra 	$L__BB0_28;
	mul.wide.s32 	%rd11, %r27, 4;
	add.s64 	%rd12, %rd3, %rd11;
	ld.global.f32 	%f72, [%rd12];
	ld.global.f32 	%f73, [%rd12+-4];
	sub.f32 	%f28, %f72, %f73;
	setp.gt.f32 	%p16, %f28, %f47;
	@%p16 bra 	$L__BB0_23;
	setp.lt.f32 	%p17, %f28, %f1;
	cvt.f64.f32 	%fd17, %f28;
	add.f64 	%fd18, %fd17, 0d401921FB54442D18;
	cvt.rn.f32.f64 	%f74, %fd18;
	selp.f32 	%f95, %f74, %f28, %p17;
	bra.uni 	$L__BB0_24;
$L__BB0_23:
	cvt.f64.f32 	%fd19, %f28;
	add.f64 	%fd20, %fd19, 0dC01921FB54442D18;
	cvt.rn.f32.f64 	%f95, %fd20;
$L__BB0_24:
	add.s64 	%rd13, %rd4, %rd11;
	ld.global.f32 	%f75, [%rd13+-4];
	add.f32 	%f32, %f95, %f75;
	st.global.f32 	[%rd13], %f32;
	abs.f32 	%f76, %f95;
	add.f32 	%f33, %f100, %f76;
	ld.global.f32 	%f77, [%rd12+4];
	ld.global.f32 	%f78, [%rd12];
	sub.f32 	%f34, %f77, %f78;
	setp.gt.f32 	%p18, %f34, %f47;
	@%p18 bra 	$L__BB0_26;
	setp.lt.f32 	%p19, %f34, %f1;
	cvt.f64.f32 	%fd21, %f34;
	add.f64 	%fd22, %fd21, 0d401921FB54442D18;
	cvt.rn.f32.f64 	%f79, %fd22;
	selp.f32 	%f96, %f79, %f34, %p19;
	bra.uni 	$L__BB0_27;
$L__BB0_26:
	cvt.f64.f32 	%fd23, %f34;
	add.f64 	%fd24, %fd23, 0dC01921FB54442D18;
	cvt.rn.f32.f64 	%f96, %fd24;
$L__BB0_27:
	add.f32 	%f80, %f96, %f32;
	st.global.f32 	[%rd13+4], %f80;
	abs.f32 	%f81, %f96;
	add.f32 	%f100, %f33, %f81;
	add.s32 	%r27, %r27, 2;
$L__BB0_28:
	and.b32  	%r23, %r3, 1;
	setp.eq.b32 	%p20, %r23, 1;
	not.pred 	%p21, %p20;
	@%p21 bra 	$L__BB0_33;
	mul.wide.s32 	%rd14, %r27, 4;
	add.s64 	%rd21, %rd3, %rd14;
	ld.global.f32 	%f82, [%rd21];
	ld.global.f32 	%f83, [%rd21+-4];
	sub.f32 	%f41, %f82, %f83;
	setp.gt.f32 	%p22, %f41, %f47;
	@%p22 bra 	$L__BB0_31;
	setp.lt.f32 	%p23, %f41, %f1;
	cvt.f64.f32 	%fd25, %f41;
	add.f64 	%fd26, %fd25, 0d401921FB54442D18;
	cvt.rn.f32.f64 	%f84, %fd26;
	selp.f32 	%f99, %f84, %f41, %p23;
	bra.uni 	$L__BB0_32;
$L__BB0_31:
	cvt.f64.f32 	%fd27, %f41;
	add.f64 	%fd28, %fd27, 0dC01921FB54442D18;
	cvt.rn.f32.f64 	%f99, %fd28;
$L__BB0_32:
	add.s64 	%rd22, %rd4, %rd14;
	ld.global.f32 	%f85, [%rd22+-4];
	add.f32 	%f86, %f99, %f85;
	st.global.f32 	[%rd22], %f86;
	abs.f32 	%f87, %f99;
	add.f32 	%f100, %f100, %f87;
$L__BB0_33:
	setp.eq.s64 	%p24, %rd15, 0;
	@%p24 bra 	$L__BB0_35;
	cvta.to.global.u64 	%rd23, %rd15;
	mul.wide.s32 	%rd24, %r1, 4;
	add.s64 	%rd25, %rd23, %rd24;
	st.global.f32 	[%rd25], %f100;
$L__BB0_35:
	ret;

}


// ===== COMPILED SASS (sm_100) =====

	.target	sm_100

	.elftype	@"ET_EXEC"


//--------------------- .note.nv.tkinfo           --------------------------
	.section	.note.nv.tkinfo,"",@"SHT_NOTE"
	.sectionflags	@"SHF_NOTE_NV_TKINFO"
	.tkinfo
        /*0018*/ 	.word	0x00000002
        /*0030*/ 	.string	""
        /*0030*/ 	.string	"ptxas"
        /*0030*/ 	.string	"Cuda compilation tools, release 13.0, V13.0.88"
        /*0030*/ 	.string	"Build cuda_13.0.r13.0/compiler.36424714_0"
        /*0030*/ 	.string	"-arch sm_100 -m 64 "



//--------------------- .note.nv.cuinfo           --------------------------
	.section	.note.nv.cuinfo,"",@"SHT_NOTE"
	.sectionflags	@"SHF_NOTE_NV_CUINFO"
        /*0018*/ 	.short	0x0002
        /*001a*/ 	.short	0x0064
        /*001c*/ 	.short	0x0082
	.zero		2


//--------------------- .nv.info                  --------------------------
	.section	.nv.info,"",@"SHT_CUDA_INFO"
	.align	4


	//----- nvinfo : EIATTR_REGCOUNT
	.align		4
        /*0000*/ 	.byte	0x04, 0x2f
        /*0002*/ 	.short	(.L_1 - .L_0)
	.align		4
.L_0:
        /*0004*/ 	.word	index@(_Z19phase_unwrap_kernelPKfPfS1_iif)
        /*0008*/ 	.word	0x00000020


	//----- nvinfo : EIATTR_FRAME_SIZE
	.align		4
.L_1:
        /*000c*/ 	.byte	0x04, 0x11
        /*000e*/ 	.short	(.L_3 - .L_2)
	.align		4
.L_2:
        /*0010*/ 	.word	index@(_Z19phase_unwrap_kernelPKfPfS1_iif)
        /*0014*/ 	.word	0x00000000


	//----- nvinfo : EIATTR_MIN_STACK_SIZE
	.align		4
.L_3:
        /*0018*/ 	.byte	0x04, 0x12
        /*001a*/ 	.short	(.L_5 - .L_4)
	.align		4
.L_4:
        /*001c*/ 	.word	index@(_Z19phase_unwrap_kernelPKfPfS1_iif)
        /*0020*/ 	.word	0x00000000
.L_5:


//--------------------- .nv.compat                --------------------------
	.section	.nv.compat,"",@"SHT_CUDA_COMPAT_INFO"
	.align	4
        /*0000*/ 	.byte	0x02, 0x09, 0x00, 0x00, 0x02, 0x02, 0x01, 0x00, 0x02, 0x05, 0x05, 0x00, 0x03, 0x07, 0x01, 0x01
        /*0010*/ 	.byte	0x02, 0x03, 0x00, 0x00, 0x02, 0x06, 0x01, 0x00, 0x04, 0x0b, 0x08, 0x00, 0x01, 0x00, 0x00, 0x00
        /*0020*/ 	.byte	0x00, 0x00, 0x00, 0x00


//--------------------- .nv.info._Z19phase_unwrap_kernelPKfPfS1_iif --------------------------
	.section	.nv.info._Z19phase_unwrap_kernelPKfPfS1_iif,"",@"SHT_CUDA_INFO"
	.sectionflags	@""
	.align	4


	//----- nvinfo : EIATTR_CUDA_API_VERSION
	.align		4
        /*0000*/ 	.byte	0x04, 0x37
        /*0002*/ 	.short	(.L_7 - .L_6)
.L_6:
        /*0004*/ 	.word	0x00000082


	//----- nvinfo : EIATTR_KPARAM_INFO
	.align		4
.L_7:
        /*0008*/ 	.byte	0x04, 0x17
        /*000a*/ 	.short	(.L_9 - .L_8)
.L_8:
        /*000c*/ 	.word	0x00000000
        /*0010*/ 	.short	0x0005
        /*0012*/ 	.short	0x0020
        /*0014*/ 	.byte	0x00, 0xf0, 0x11, 0x00


	//----- nvinfo : EIATTR_KPARAM_INFO
	.align		4
.L_9:
        /*0018*/ 	.byte	0x04, 0x17
        /*001a*/ 	.short	(.L_11 - .L_10)
.L_10:
        /*001c*/ 	.word	0x00000000
        /*0020*/ 	.short	0x0004
        /*0022*/ 	.short	0x001c
        /*0024*/ 	.byte	0x00, 0xf0, 0x11, 0x00


	//----- nvinfo : EIATTR_KPARAM_INFO
	.align		4
.L_11:
        /*0028*/ 	.byte	0x04, 0x17
        /*002a*/ 	.short	(.L_13 - .L_12)
.L_12:
        /*002c*/ 	.word	0x00000000
        /*0030*/ 	.short	0x0003
        /*0032*/ 	.short	0x0018
        /*0034*/ 	.byte	0x00, 0xf0, 0x11, 0x00


	//----- nvinfo : EIATTR_KPARAM_INFO
	.align		4
.L_13:
        /*0038*/ 	.byte	0x04, 0x17
        /*003a*/ 	.short	(.L_15 - .L_14)
.L_14:
        /*003c*/ 	.word	0x00000000
        /*0040*/ 	.short	0x0002
        /*0042*/ 	.short	0x0010
        /*0044*/ 	.byte	0x00, 0xf5, 0x21, 0x00


	//----- nvinfo : EIATTR_KPARAM_INFO
	.align		4
.L_15:
        /*0048*/ 	.byte	0x04, 0x17
        /*004a*/ 	.short	(.L_17 - .L_16)
.L_16:
        /*004c*/ 	.word	0x00000000
        /*0050*/ 	.short	0x0001
        /*0052*/ 	.short	0x0008
        /*0054*/ 	.byte	0x00, 0xf5, 0x21, 0x00


	//----- nvinfo : EIATTR_KPARAM_INFO
	.align		4
.L_17:
        /*0058*/ 	.byte	0x04, 0x17
        /*005a*/ 	.short	(.L_19 - .L_18)
.L_18:
        /*005c*/ 	.word	0x00000000
        /*0060*/ 	.short	0x0000
        /*0062*/ 	.short	0x0000
        /*0064*/ 	.byte	0x00, 0xf5, 0x21, 0x00


	//----- nvinfo : EIATTR_SPARSE_MMA_MASK
	.align		4
.L_19:
        /*0068*/ 	.byte	0x03, 0x50
        /*006a*/ 	.short	0x0000


	//----- nvinfo : EIATTR_MAXREG_COUNT
	.align		4
        /*006c*/ 	.byte	0x03, 0x1b
        /*006e*/ 	.short	0x00ff


	//----- nvinfo : EIATTR_MERCURY_ISA_VERSION
	.align		4
        /*0070*/ 	.byte	0x03, 0x5f
        /*0072*/ 	.short	0x0101


	//----- nvinfo : EIATTR_VRC_CTA_INIT_COUNT
	.align		4
        /*0074*/ 	.byte	0x02, 0x4a
	.zero		1
	.zero		1


	//----- nvinfo : EIATTR_EXIT_INSTR_OFFSETS
	.align		4
        /*0078*/ 	.byte	0x04, 0x1c
        /*007a*/ 	.short	(.L_21 - .L_20)


	//   ....[0]....
.L_20:
        /*007c*/ 	.word	0x00000070


	//   ....[1]....
        /*0080*/ 	.word	0x000000a0


	//   ....[2]....
        /*0084*/ 	.word	0x00000cc0


	//   ....[3]....
        /*0088*/ 	.word	0x00000d00


	//----- nvinfo : EIATTR_CBANK_PARAM_SIZE
	.align		4
.L_21:
        /*008c*/ 	.byte	0x03, 0x19
        /*008e*/ 	.short	0x0024


	//----- nvinfo : EIATTR_PARAM_CBANK
	.align		4
        /*0090*/ 	.byte	0x04, 0x0a
        /*0092*/ 	.short	(.L_23 - .L_22)
	.align		4
.L_22:
        /*0094*/ 	.word	index@(.nv.constant0._Z19phase_unwrap_kernelPKfPfS1_iif)
        /*0098*/ 	.short	0x0380
        /*009a*/ 	.short	0x0024


	//----- nvinfo : EIATTR_SW_WAR
	.align		4
.L_23:
        /*009c*/ 	.byte	0x04, 0x36
        /*009e*/ 	.short	(.L_25 - .L_24)
.L_24:
        /*00a0*/ 	.word	0x00000008
.L_25:


//--------------------- .nv.callgraph             --------------------------
	.section	.nv.callgraph,"",@"SHT_CUDA_CALLGRAPH"
	.align	4
	.sectionentsize	8
	.align		4
        /*0000*/ 	.word	0x00000000
	.align		4
        /*0004*/ 	.word	0xffffffff
	.align		4
        /*0008*/ 	.word	0x00000000
	.align		4
        /*000c*/ 	.word	0xfffffffe
	.align		4
        /*0010*/ 	.word	0x00000000
	.align		4
        /*0014*/ 	.word	0xfffffffd
	.align		4
        /*0018*/ 	.word	0x00000000
	.align		4
        /*001c*/ 	.word	0xfffffffc


//--------------------- .text._Z19phase_unwrap_kernelPKfPfS1_iif --------------------------
	.section	.text._Z19phase_unwrap_kernelPKfPfS1_iif,"ax",@progbits
	.align	128
        .global         _Z19phase_unwrap_kernelPKfPfS1_iif
        .type           _Z19phase_unwrap_kernelPKfPfS1_iif,@function
        .size           _Z19phase_unwrap_kernelPKfPfS1_iif,(.L_x_5 - _Z19phase_unwrap_kernelPKfPfS1_iif)
        .other          _Z19phase_unwrap_kernelPKfPfS1_iif,@"STO_CUDA_ENTRY STV_DEFAULT"
_Z19phase_unwrap_kernelPKfPfS1_iif:
.text._Z19phase_unwrap_kernelPKfPfS1_iif:
[----:B------:R-:W-:Y:S01]  /*0000*/  LDC R1, c[0x0][0x37c] ;  /* 0x0000df00ff017b82 */ /* 0x000fe20000000800 */
[----:B------:R-:W0:Y:S07]  /*0010*/  S2R R3, SR_TID.X ;  /* 0x0000000000037919 */ /* 0x000e2e0000002100 */
[----:B------:R-:W0:Y:S01]  /*0020*/  S2UR UR4, SR_CTAID.X ;  /* 0x00000000000479c3 */ /* 0x000e220000002500 */
[----:B------:R-:W1:Y:S07]  /*0030*/  LDCU UR5, c[0x0][0x398] ;  /* 0x00007300ff0577ac */ /* 0x000e6e0008000800 */
[----:B------:R-:W0:Y:S02]  /*0040*/  LDC R0, c[0x0][0x360] ;  /* 0x0000d800ff007b82 */ /* 0x000e240000000800 */
[----:B0-----:R-:W-:-:S05]  /*0050*/  IMAD R0, R0, UR4, R3 ;  /* 0x0000000400007c24 */ /* 0x001fca000f8e0203 */
[----:B-1----:R-:W-:-:S13]  /*0060*/  ISETP.GE.AND P0, PT, R0, UR5, PT ;  /* 0x0000000500007c0c */ /* 0x002fda000bf06270 */
[----:B------:R-:W-:Y:S05]  /*0070*/  @P0 EXIT ;  /* 0x000000000000094d */ /* 0x000fea0003800000 */
[----:B------:R-:W0:Y:S02]  /*0080*/  LDC R13, c[0x0][0x39c] ;  /* 0x0000e700ff0d7b82 */ /* 0x000e240000000800 */
[----:B0-----:R-:W-:-:S13]  /*0090*/  ISETP.GE.AND P0, PT, R13, 0x1, PT ;  /* 0x000000010d00780c */ /* 0x001fda0003f06270 */
[----:B------:R-:W-:Y:S05]  /*00a0*/  @!P0 EXIT ;  /* 0x000000000000894d */ /* 0x000fea0003800000 */
[----:B------:R-:W0:Y:S01]  /*00b0*/  LDC.64 R2, c[0x0][0x380] ;  /* 0x0000e000ff027b82 */ /* 0x000e220000000a00 */
[----:B------:R-:W1:Y:S01]  /*00c0*/  LDCU.64 UR4, c[0x0][0x358] ;  /* 0x00006b00ff0477ac */ /* 0x000e620008000a00 */
[----:B------:R-:W-:-:S06]  /*00d0*/  IMAD R9, R0, R13, RZ ;  /* 0x0000000d00097224 */ /* 0x000fcc00078e02ff */
[----:B------:R-:W2:Y:S01]  /*00e0*/  LDC.64 R4, c[0x0][0x388] ;  /* 0x0000e200ff047b82 */ /* 0x000ea20000000a00 */
[----:B0-----:R-:W-:-:S05]  /*00f0*/  IMAD.WIDE R2, R9, 0x4, R2 ;  /* 0x0000000409027825 */ /* 0x001fca00078e0202 */
[----:B-1----:R-:W3:Y:S01]  /*0100*/  LDG.E R7, desc[UR4][R2.64] ;  /* 0x0000000402077981 */ /* 0x002ee2000c1e1900 */
[----:B------:R-:W-:Y:S01]  /*0110*/  ISETP.NE.AND P0, PT, R13, 0x1, PT ;  /* 0x000000010d00780c */ /* 0x000fe20003f05270 */
[----:B------:R-:W-:Y:S02]  /*0120*/  IMAD.MOV.U32 R14, RZ, RZ, RZ ;  /* 0x000000ffff0e7224 */ /* 0x000fe400078e00ff */
[----:B--2---:R-:W-:-:S05]  /*0130*/  IMAD.WIDE R4, R9, 0x4, R4 ;  /* 0x0000000409047825 */ /* 0x004fca00078e0204 */
[----:B---3--:R0:W-:Y:S05]  /*0140*/  STG.E desc[UR4][R4.64], R7 ;  /* 0x0000000704007986 */ /* 0x0081ea000c101904 */
[----:B------:R-:W-:Y:S05]  /*0150*/  @!P0 BRA `(.L_x_0) ;  /* 0x0000000800cc8947 */ /* 0x000fea0003800000 */
[C---:B------:R-:W-:Y:S01]  /*0160*/  VIADD R6, R13.reuse, 0xfffffffe ;  /* 0xfffffffe0d067836 */ /* 0x040fe20000000000 */
[----:B------:R-:W-:Y:S01]  /*0170*/  IADD3 R13, PT, PT, R13, -0x1, RZ ;  /* 0xffffffff0d0d7810 */ /* 0x000fe20007ffe0ff */
[----:B------:R-:W-:Y:S02]  /*0180*/  IMAD.MOV.U32 R14, RZ, RZ, RZ ;  /* 0x000000ffff0e7224 */ /* 0x000fe400078e00ff */
[----:B0-----:R-:W-:Y:S01]  /*0190*/  IMAD.MOV.U32 R7, RZ, RZ, 0x1 ;  /* 0x00000001ff077424 */ /* 0x001fe200078e00ff */
[----:B------:R-:W-:Y:S02]  /*01a0*/  ISETP.GE.U32.AND P0, PT, R6, 0x3, PT ;  /* 0x000000030600780c */ /* 0x000fe40003f06070 */
[----:B------:R-:W-:-:S11]  /*01b0*/  LOP3.LUT R22, R13, 0x3, RZ, 0xc0, !PT ;  /* 0x000000030d167812 */ /* 0x000fd600078ec0ff */
[----:B------:R-:W-:Y:S05]  /*01c0*/  @!P0 BRA `(.L_x_1) ;  /* 0x0000000400988947 */ /* 0x000fea0003800000 */
[----:B------:R-:W0:Y:S01]  /*01d0*/  LDCU.128 UR8, c[0x0][0x380] ;  /* 0x00007000ff0877ac */ /* 0x000e220008000c00 */
[----:B------:R-:W-:Y:S02]  /*01e0*/  HFMA2 R6, -RZ, RZ, 0, 4.76837158203125e-07 ;  /* 0x00000008ff067431 */ /* 0x000fe400000001ff */
[----:B------:R-:W-:Y:S01]  /*01f0*/  IMAD.MOV.U32 R7, RZ, RZ, 0x0 ;  /* 0x00000000ff077424 */ /* 0x000fe200078e00ff */
[----:B------:R-:W-:Y:S01]  /*0200*/  LOP3.LUT R15, R13, 0xfffffffc, RZ, 0xc0, !PT ;  /* 0xfffffffc0d0f7812 */ /* 0x000fe200078ec0ff */
[----:B------:R-:W-:Y:S01]  /*0210*/  IMAD.MOV.U32 R14, RZ, RZ, RZ ;  /* 0x000000ffff0e7224 */ /* 0x000fe200078e00ff */
[----:B------:R-:W-:Y:S01]  /*0220*/  MOV R12, RZ ;  /* 0x000000ff000c7202 */ /* 0x000fe20000000f00 */
[----:B------:R-:W1:Y:S02]  /*0230*/  LDCU UR6, c[0x0][0x3a0] ;  /* 0x00007400ff0677ac */ /* 0x000e640008000800 */
[----:B------:R-:W-:Y:S02]  /*0240*/  IMAD.MOV R15, RZ, RZ, -R15 ;  /* 0x000000ffff0f7224 */ /* 0x000fe400078e0a0f */
[----:B------:R-:W-:-:S03]  /*0250*/  IMAD.WIDE R6, R9, 0x4, R6 ;  /* 0x0000000409067825 */ /* 0x000fc600078e0206 */
[C---:B0-----:R-:W-:Y:S02]  /*0260*/  IADD3 R11, P0, PT, R6.reuse, UR8, RZ ;  /* 0x00000008060b7c10 */ /* 0x041fe4000ff1e0ff */
[----:B------:R-:W-:Y:S02]  /*0270*/  IADD3 R16, P1, PT, R6, UR10, RZ ;  /* 0x0000000a06107c10 */ /* 0x000fe4000ff3e0ff */
[C---:B------:R-:W-:Y:S02]  /*0280*/  IADD3.X R18, PT, PT, R7.reuse, UR9, RZ, P0, !PT ;  /* 0x0000000907127c10 */ /* 0x040fe400087fe4ff */
[----:B------:R-:W-:-:S09]  /*0290*/  IADD3.X R17, PT, PT, R7, UR11, RZ, P1, !PT ;  /* 0x0000000b07117c10 */ /* 0x000fd20008ffe4ff */
.L_x_2:
[----:B------:R-:W-:Y:S01]  /*02a0*/  IMAD.MOV.U32 R6, RZ, RZ, R11 ;  /* 0x000000ffff067224 */ /* 0x000fe200078e000b */
[----:B------:R-:W-:-:S05]  /*02b0*/  MOV R7, R18 ;  /* 0x0000001200077202 */ /* 0x000fca0000000f00 */
[----:B------:R-:W2:Y:S04]  /*02c0*/  LDG.E R10, desc[UR4][R6.64+-0x4] ;  /* 0xfffffc04060a7981 */ /* 0x000ea8000c1e1900 */
[----:B------:R-:W2:Y:S01]  /*02d0*/  LDG.E R11, desc[UR4][R6.64+-0x8] ;  /* 0xfffff804060b7981 */ /* 0x000ea2000c1e1900 */
[----:B0-----:R-:W-:Y:S02]  /*02e0*/  IMAD.MOV.U32 R8, RZ, RZ, R16 ;  /* 0x000000ffff087224 */ /* 0x001fe400078e0010 */
[----:B------:R-:W-:-:S05]  /*02f0*/  IMAD.MOV.U32 R9, RZ, RZ, R17 ;  /* 0x000000ffff097224 */ /* 0x000fca00078e0011 */
[----:B------:R-:W3:Y:S01]  /*0300*/  LDG.E R16, desc[UR4][R8.64+-0x8] ;  /* 0xfffff80408107981 */ /* 0x000ee2000c1e1900 */
[----:B------:R-:W-:Y:S01]  /*0310*/  PLOP3.LUT P0, PT, PT, PT, PT, 0x80, 0x8 ;  /* 0x000000000008781c */ /* 0x000fe20003f0f070 */
[----:B--2---:R-:W-:-:S05]  /*0320*/  FADD R23, R10, -R11 ;  /* 0x8000000b0a177221 */ /* 0x004fca0000000000 */
[----:B-1----:R-:W-:-:S13]  /*0330*/  FSETP.GT.AND P1, PT, R23, UR6, PT ;  /* 0x0000000617007c0b */ /* 0x002fda000bf24000 */
[----:B------:R-:W0:Y:S01]  /*0340*/  @!P1 F2F.F64.F32 R18, R23 ;  /* 0x0000001700129310 */ /* 0x000e220000201800 */
[----:B------:R-:W-:Y:S01]  /*0350*/  @!P1 MOV R20, 0x54442d18 ;  /* 0x54442d1800149802 */ /* 0x000fe20000000f00 */
[----:B------:R-:W-:Y:S01]  /*0360*/  @!P1 IMAD.MOV.U32 R21, RZ, RZ, 0x401921fb ;  /* 0x401921fbff159424 */ /* 0x000fe200078e00ff */
[----:B------:R-:W-:-:S04]  /*0370*/  @!P1 FSETP.GEU.AND P2, PT, R23, -UR6, PT ;  /* 0x8000000617009c0b */ /* 0x000fc8000bf4e000 */
[----:B------:R-:W-:Y:S01]  /*0380*/  @!P1 PLOP3.LUT P0, PT, P2, PT, PT, 0x80, 0x8 ;  /* 0x000000000008981c */ /* 0x000fe2000170f070 */
[----:B------:R-:W1:Y:S01]  /*0390*/  @P1 F2F.F64.F32 R10, R23 ;  /* 0x00000017000a1310 */ /* 0x000e620000201800 */
[----:B0-----:R-:W-:Y:S01]  /*03a0*/  @!P1 DADD R18, R18, R20 ;  /* 0x0000000012129229 */ /* 0x001fe20000000014 */
[----:B------:R-:W-:Y:S01]  /*03b0*/  @P1 IMAD.MOV.U32 R20, RZ, RZ, 0x54442d18 ;  /* 0x54442d18ff141424 */ /* 0x000fe200078e00ff */
[----:B------:R-:W-:-:S09]  /*03c0*/  @P1 MOV R21, 0x401921fb ;  /* 0x401921fb00151802 */ /* 0x000fd20000000f00 */
[----:B------:R-:W0:Y:S01]  /*03d0*/  @!P0 F2F.F32.F64 R23, R18 ;  /* 0x0000001200178310 */ /* 0x000e220000301000 */
[----:B-1----:R-:W-:-:S07]  /*03e0*/  @P1 DADD R24, R10, -R20 ;  /* 0x000000000a181229 */ /* 0x002fce0000000814 */
[----:B------:R-:W3:Y:S01]  /*03f0*/  @P1 F2F.F32.F64 R17, R24 ;  /* 0x0000001800111310 */ /* 0x000ee20000301000 */
[----:B0-----:R-:W-:-:S04]  /*0400*/  @!P1 IMAD.MOV.U32 R17, RZ, RZ, R23 ;  /* 0x000000ffff119224 */ /* 0x001fc800078e0017 */
[----:B---3--:R-:W-:-:S05]  /*0410*/  FADD R21, R16, R17 ;  /* 0x0000001110157221 */ /* 0x008fca0000000000 */
[----:B------:R0:W-:Y:S04]  /*0420*/  STG.E desc[UR4][R8.64+-0x4], R21 ;  /* 0xfffffc1508007986 */ /* 0x0001e8000c101904 */
[----:B------:R-:W2:Y:S04]  /*0430*/  LDG.E R10, desc[UR4][R6.64] ;  /* 0x00000004060a7981 */ /* 0x000ea8000c1e1900 */
[----:B------:R-:W2:Y:S02]  /*0440*/  LDG.E R11, desc[UR4][R6.64+-0x4] ;  /* 0xfffffc04060b7981 */ /* 0x000ea4000c1e1900 */
[----:B--2---:R-:W-:-:S04]  /*0450*/  FADD R23, R10, -R11 ;  /* 0x8000000b0a177221 */ /* 0x004fc80000000000 */
[----:B------:R-:W1:Y:S01]  /*0460*/  F2F.F64.F32 R10, R23 ;  /* 0x00000017000a7310 */ /* 0x000e620000201800 */
[----:B------:R-:W-:-:S13]  /*0470*/  FSETP.GT.AND P0, PT, R23, UR6, PT ;  /* 0x0000000617007c0b */ /* 0x000fda000bf04000 */
[----:B------:R-:W-:Y:S01]  /*0480*/  @!P0 IMAD.MOV.U32 R18, RZ, RZ, 0x54442d18 ;  /* 0x54442d18ff128424 */ /* 0x000fe200078e00ff */
[----:B------:R-:W-:Y:S02]  /*0490*/  @!P0 MOV R19, 0x401921fb ;  /* 0x401921fb00138802 */ /* 0x000fe40000000f00 */
[----:B------:R-:W-:-:S04]  /*04a0*/  @!P0 FSETP.GEU.AND P1, PT, R23, -UR6, PT ;  /* 0x8000000617008c0b */ /* 0x000fc8000bf2e000 */
[----:B-1----:R-:W-:Y:S01]  /*04b0*/  @!P0 DADD R28, R10, R18 ;  /* 0x000000000a1c8229 */ /* 0x002fe20000000012 */
[----:B------:R-:W-:Y:S01]  /*04c0*/  @P0 IMAD.MOV.U32 R18, RZ, RZ, 0x54442d18 ;  /* 0x54442d18ff120424 */ /* 0x000fe200078e00ff */
[----:B------:R-:W-:-:S06]  /*04d0*/  @P0 MOV R19, 0x401921fb ;  /* 0x401921fb00130802 */ /* 0x000fcc0000000f00 */
[----:B------:R-:W-:Y:S02]  /*04e0*/  @P0 DADD R24, R10, -R18 ;  /* 0x000000000a180229 */ /* 0x000fe40000000812 */
[----:B------:R-:W1:Y:S02]  /*04f0*/  @!P0 F2F.F32.F64 R28, R28 ;  /* 0x0000001c001c8310 */ /* 0x000e640000301000 */
[----:B-1----:R-:W-:-:S06]  /*0500*/  @!P0 FSEL R16, R28, R23, !P1 ;  /* 0x000000171c108208 */ /* 0x002fcc0004800000 */
[----:B------:R-:W1:Y:S02]  /*0510*/  @P0 F2F.F32.F64 R16, R24 ;  /* 0x0000001800100310 */ /* 0x000e640000301000 */
[----:B-1----:R-:W-:-:S05]  /*0520*/  FADD R26, R21, R16 ;  /* 0x00000010151a7221 */ /* 0x002fca0000000000 */
[----:B------:R-:W-:Y:S04]  /*0530*/  STG.E desc[UR4][R8.64], R26 ;  /* 0x0000001a08007986 */ /* 0x000fe8000c101904 */
[----:B------:R-:W2:Y:S04]  /*0540*/  LDG.E R10, desc[UR4][R6.64+0x4] ;  /* 0x00000404060a7981 */ /* 0x000ea8000c1e1900 */
[----:B------:R-:W2:Y:S02]  /*0550*/  LDG.E R11, desc[UR4][R6.64] ;  /* 0x00000004060b7981 */ /* 0x000ea4000c1e1900 */
[----:B--2---:R-:W-:-:S04]  /*0560*/  FADD R27, R10, -R11 ;  /* 0x8000000b0a1b7221 */ /* 0x004fc80000000000 */
[----:B------:R-:W1:Y:S01]  /*0570*/  F2F.F64.F32 R10, R27 ;  /* 0x0000001b000a7310 */ /* 0x000e620000201800 */
[----:B------:R-:W-:-:S13]  /*0580*/  FSETP.GT.AND P0, PT, R27, UR6, PT ;  /* 0x000000061b007c0b */ /* 0x000fda000bf04000 */
[----:B------:R-:W-:Y:S01]  /*0590*/  @!P0 IMAD.MOV.U32 R18, RZ, RZ, 0x54442d18 ;  /* 0x54442d18ff128424 */ /* 0x000fe200078e00ff */
[----:B------:R-:W-:Y:S01]  /*05a0*/  @!P0 MOV R19, 0x401921fb ;  /* 0x401921fb00138802 */ /* 0x000fe20000000f00 */
[----:B------:R-:W-:Y:S01]  /*05b0*/  @P0 IMAD.MOV.U32 R20, RZ, RZ, 0x54442d18 ;  /* 0x54442d18ff140424 */ /* 0x000fe200078e00ff */
[----:B0-----:R-:W-:Y:S02]  /*05c0*/  @P0 MOV R21, 0x401921fb ;  /* 0x401921fb00150802 */ /* 0x001fe40000000f00 */
[----:B------:R-:W-:Y:S02]  /*05d0*/  @!P0 FSETP.GEU.AND P1, PT, R27, -UR6, PT ;  /* 0x800000061b008c0b */ /* 0x000fe4000bf2e000 */
[C---:B-1----:R-:W-:Y:S02]  /*05e0*/  @!P0 DADD R18, R10.reuse, R18 ;  /* 0x000000000a128229 */ /* 0x042fe40000000012 */
[----:B------:R-:W-:-:S08]  /*05f0*/  @P0 DADD R20, R10, -R20 ;  /* 0x000000000a140229 */ /* 0x000fd00000000814 */
[----:B------:R-:W0:Y:S02]  /*0600*/  @!P0 F2F.F32.F64 R18, R18 ;  /* 0x0000001200128310 */ /* 0x000e240000301000 */
[----:B0-----:R-:W-:-:S06]  /*0610*/  @!P0 FSEL R23, R18, R27, !P1 ;  /* 0x0000001b12178208 */ /* 0x001fcc0004800000 */
[----:B------:R-:W0:Y:S02]  /*0620*/  @P0 F2F.F32.F64 R23, R20 ;  /* 0x0000001400170310 */ /* 0x000e240000301000 */
[----:B0-----:R-:W-:-:S05]  /*0630*/  FADD R25, R26, R23 ;  /* 0x000000171a197221 */ /* 0x001fca0000000000 */
[----:B------:R0:W-:Y:S04]  /*0640*/  STG.E desc[UR4][R8.64+0x4], R25 ;  /* 0x0000041908007986 */ /* 0x0001e8000c101904 */
[----:B------:R-:W2:Y:S04]  /*0650*/  LDG.E R24, desc[UR4][R6.64+0x8] ;  /* 0x0000080406187981 */ /* 0x000ea8000c1e1900 */
[----:B------:R-:W2:Y:S01]  /*0660*/  LDG.E R11, desc[UR4][R6.64+0x4] ;  /* 0x00000404060b7981 */ /* 0x000ea2000c1e1900 */
[----:B------:R-:W-:Y:S02]  /*0670*/  VIADD R15, R15, 0x4 ;  /* 0x000000040f0f7836 */ /* 0x000fe40000000000 */
[----:B------:R-:W-:Y:S01]  /*0680*/  FADD R17, |R17|, R14 ;  /* 0x0000000e11117221 */ /* 0x000fe20000000200 */
[----:B------:R-:W-:-:S03]  /*0690*/  IADD3 R12, PT, PT, R12, 0x4, RZ ;  /* 0x000000040c0c7810 */ /* 0x000fc60007ffe0ff */
[----:B------:R-:W-:Y:S01]  /*06a0*/  FADD R14, R17, |R16| ;  /* 0x40000010110e7221 */ /* 0x000fe20000000000 */
[----:B------:R-:W-:-:S03]  /*06b0*/  IADD3 R16, P2, PT, R8, 0x10, RZ ;  /* 0x0000001008107810 */ /* 0x000fc60007f5e0ff */
[----:B------:R-:W-:Y:S02]  /*06c0*/  FADD R23, R14, |R23| ;  /* 0x400000170e177221 */ /* 0x000fe40000000000 */
[----:B------:R-:W-:Y:S02]  /*06d0*/  IMAD.X R17, RZ, RZ, R9, P2 ;  /* 0x000000ffff117224 */ /* 0x000fe400010e0609 */
[----:B--2---:R-:W-:-:S04]  /*06e0*/  FADD R24, R24, -R11 ;  /* 0x8000000b18187221 */ /* 0x004fc80000000000 */
[----:B------:R-:W1:Y:S01]  /*06f0*/  F2F.F64.F32 R10, R24 ;  /* 0x00000018000a7310 */ /* 0x000e620000201800 */
[----:B------:R-:W-:-:S13]  /*0700*/  FSETP.GT.AND P0, PT, R24, UR6, PT ;  /* 0x0000000618007c0b */ /* 0x000fda000bf04000 */
[----:B------:R-:W-:Y:S01]  /*0710*/  @!P0 IMAD.MOV.U32 R18, RZ, RZ, 0x54442d18 ;  /* 0x54442d18ff128424 */ /* 0x000fe200078e00ff */
[----:B------:R-:W-:Y:S01]  /*0720*/  @!P0 MOV R19, 0x401921fb ;  /* 0x401921fb00138802 */ /* 0x000fe20000000f00 */
[----:B------:R-:W-:Y:S01]  /*0730*/  @P0 IMAD.MOV.U32 R20, RZ, RZ, 0x54442d18 ;  /* 0x54442d18ff140424 */ /* 0x000fe200078e00ff */
[----:B------:R-:W-:Y:S02]  /*0740*/  @P0 MOV R21, 0x401921fb ;  /* 0x401921fb00150802 */ /* 0x000fe40000000f00 */
[----:B------:R-:W-:Y:S02]  /*0750*/  @!P0 FSETP.GEU.AND P1, PT, R24, -UR6, PT ;  /* 0x8000000618008c0b */ /* 0x000fe4000bf2e000 */
[C---:B-1----:R-:W-:Y:S02]  /*0760*/  @!P0 DADD R18, R10.reuse, R18 ;  /* 0x000000000a128229 */ /* 0x042fe40000000012 */
[----:B------:R-:W-:-:S08]  /*0770*/  @P0 DADD R20, R10, -R20 ;  /* 0x000000000a140229 */ /* 0x000fd00000000814 */
[----:B------:R-:W1:Y:S02]  /*0780*/  @!P0 F2F.F32.F64 R19, R18 ;  /* 0x0000001200138310 */ /* 0x000e640000301000 */
[----:B-1----:R-:W-:Y:S02]  /*0790*/  @!P0 FSEL R10, R19, R24, !P1 ;  /* 0x00000018130a8208 */ /* 0x002fe40004800000 */
[----:B------:R-:W-:-:S04]  /*07a0*/  IADD3 R11, P1, PT, R6, 0x10, RZ ;  /* 0x00000010060b7810 */ /* 0x000fc80007f3e0ff */
[----:B------:R-:W0:Y:S01]  /*07b0*/  @P0 F2F.F32.F64 R10, R20 ;  /* 0x00000014000a0310 */ /* 0x000e220000301000 */
[----:B------:R-:W-:Y:S02]  /*07c0*/  ISETP.NE.AND P0, PT, R15, RZ, PT ;  /* 0x000000ff0f00720c */ /* 0x000fe40003f05270 */
[----:B------:R-:W-:Y:S01]  /*07d0*/  IADD3.X R18, PT, PT, RZ, R7, RZ, P1, !PT ;  /* 0x00000007ff127210 */ /* 0x000fe20000ffe4ff */
[--C-:B0-----:R-:W-:Y:S01]  /*07e0*/  FADD R25, R25, R10.reuse ;  /* 0x0000000a19197221 */ /* 0x101fe20000000000 */
[----:B------:R-:W-:-:S04]  /*07f0*/  FADD R14, R23, |R10| ;  /* 0x4000000a170e7221 */ /* 0x000fc80000000000 */
[----:B------:R0:W-:Y:S05]  /*0800*/  STG.E desc[UR4][R8.64+0x8], R25 ;  /* 0x0000081908007986 */ /* 0x0001ea000c101904 */
[----:B------:R-:W-:Y:S05]  /*0810*/  @P0 BRA `(.L_x_2) ;  /* 0xfffffff800a00947 */ /* 0x000fea000383ffff */
[----:B------:R-:W-:-:S07]  /*0820*/  VIADD R7, R12, 0x1 ;  /* 0x000000010c077836 */ /* 0x000fce0000000000 */
.L_x_1:
[----:B------:R-:W-:-:S13]  /*0830*/  ISETP.NE.AND P0, PT, R22, RZ, PT ;  /* 0x000000ff1600720c */ /* 0x000fda0003f05270 */
[----:B------:R-:W-:Y:S05]  /*0840*/  @!P0 BRA `(.L_x_0) ;  /* 0x0000000400108947 */ /* 0x000fea0003800000 */
[----:B------:R-:W-:Y:S02]  /*0850*/  ISETP.NE.AND P1, PT, R22, 0x1, PT ;  /* 0x000000011600780c */ /* 0x000fe40003f25270 */
[----:B------:R-:W-:-:S04]  /*0860*/  LOP3.LUT R13, R13, 0x1, RZ, 0xc0, !PT ;  /* 0x000000010d0d7812 */ /* 0x000fc800078ec0ff */
[----:B------:R-:W-:-:S07]  /*0870*/  ISETP.NE.U32.AND P0, PT, R13, 0x1, PT ;  /* 0x000000010d00780c */ /* 0x000fce0003f05070 */
[----:B------:R-:W-:Y:S06]  /*0880*/  @!P1 BRA `(.L_x_3) ;  /* 0x0000000000a49947 */ /* 0x000fec0003800000 */
[C---:B------:R-:W-:Y:S01]  /*0890*/  IMAD.WIDE R10, R7.reuse, 0x4, R2 ;  /* 0x00000004070a7825 */ /* 0x040fe200078e0202 */
[----:B------:R-:W1:Y:S04]  /*08a0*/  LDCU UR6, c[0x0][0x3a0] ;  /* 0x00007400ff0677ac */ /* 0x000e680008000800 */
[----:B------:R-:W2:Y:S04]  /*08b0*/  LDG.E R6, desc[UR4][R10.64] ;  /* 0x000000040a067981 */ /* 0x000ea8000c1e1900 */
[----:B------:R-:W2:Y:S01]  /*08c0*/  LDG.E R13, desc[UR4][R10.64+-0x4] ;  /* 0xfffffc040a0d7981 */ /* 0x000ea2000c1e1900 */
[----:B0-----:R-:W-:-:S05]  /*08d0*/  IMAD.WIDE R8, R7, 0x4, R4 ;  /* 0x0000000407087825 */ /* 0x001fca00078e0204 */
[----:B------:R-:W3:Y:S01]  /*08e0*/  LDG.E R20, desc[UR4][R8.64+-0x4] ;  /* 0xfffffc0408147981 */ /* 0x000ee2000c1e1900 */
[----:B--2---:R-:W-:-:S04]  /*08f0*/  FADD R15, R6, -R13 ;  /* 0x8000000d060f7221 */ /* 0x004fc80000000000 */
[----:B------:R-:W0:Y:S01]  /*0900*/  F2F.F64.F32 R12, R15 ;  /* 0x0000000f000c7310 */ /* 0x000e220000201800 */
[----:B-1----:R-:W-:-:S13]  /*0910*/  FSETP.GT.AND P1, PT, R15, UR6, PT ;  /* 0x000000060f007c0b */ /* 0x002fda000bf24000 */
[----:B------:R-:W-:Y:S01]  /*0920*/  @!P1 MOV R16, 0x54442d18 ;  /* 0x54442d1800109802 */ /* 0x000fe20000000f00 */
[----:B------:R-:W-:Y:S01]  /*0930*/  @!P1 IMAD.MOV.U32 R17, RZ, RZ, 0x401921fb ;  /* 0x401921fbff119424 */ /* 0x000fe200078e00ff */
[----:B------:R-:W-:Y:S01]  /*0940*/  @P1 MOV R18, 0x54442d18 ;  /* 0x54442d1800121802 */ /* 0x000fe20000000f00 */
[----:B------:R-:W-:Y:S01]  /*0950*/  @P1 IMAD.MOV.U32 R19, RZ, RZ, 0x401921fb ;  /* 0x401921fbff131424 */ /* 0x000fe200078e00ff */
[----:B------:R-:W-:-:S03]  /*0960*/  @!P1 FSETP.GEU.AND P2, PT, R15, -UR6, PT ;  /* 0x800000060f009c0b */ /* 0x000fc6000bf4e000 */
[C---:B0-----:R-:W-:Y:S02]  /*0970*/  @!P1 DADD R16, R12.reuse, R16 ;  /* 0x000000000c109229 */ /* 0x041fe40000000010 */
[----:B------:R-:W-:-:S08]  /*0980*/  @P1 DADD R18, R12, -R18 ;  /* 0x000000000c121229 */ /* 0x000fd00000000812 */
[----:B------:R-:W0:Y:S02]  /*0990*/  @!P1 F2F.F32.F64 R16, R16 ;  /* 0x0000001000109310 */ /* 0x000e240000301000 */
[----:B0-----:R-:W-:-:S06]  /*09a0*/  @!P1 FSEL R13, R16, R15, !P2 ;  /* 0x0000000f100d9208 */ /* 0x001fcc0005000000 */
[----:B------:R-:W3:Y:S02]  /*09b0*/  @P1 F2F.F32.F64 R13, R18 ;  /* 0x00000012000d1310 */ /* 0x000ee40000301000 */
[----:B---3--:R-:W-:-:S05]  /*09c0*/  FADD R23, R20, R13 ;  /* 0x0000000d14177221 */ /* 0x008fca0000000000 */
[----:B------:R1:W-:Y:S04]  /*09d0*/  STG.E desc[UR4][R8.64], R23 ;  /* 0x0000001708007986 */ /* 0x0003e8000c101904 */
[----:B------:R-:W2:Y:S04]  /*09e0*/  LDG.E R6, desc[UR4][R10.64+0x4] ;  /* 0x000004040a067981 */ /* 0x000ea8000c1e1900 */
[----:B------:R-:W2:Y:S01]  /*09f0*/  LDG.E R15, desc[UR4][R10.64] ;  /* 0x000000040a0f7981 */ /* 0x000ea2000c1e1900 */
[----:B------:R-:W-:Y:S01]  /*0a00*/  FADD R13, R14, |R13| ;  /* 0x4000000d0e0d7221 */ /* 0x000fe20000000000 */
[----:B------:R-:W-:Y:S01]  /*0a10*/  IADD3 R7, PT, PT, R7, 0x2, RZ ;  /* 0x0000000207077810 */ /* 0x000fe20007ffe0ff */
[----:B--2---:R-:W-:-:S04]  /*0a20*/  FADD R15, R6, -R15 ;  /* 0x8000000f060f7221 */ /* 0x004fc80000000000 */
[----:B------:R-:W0:Y:S01]  /*0a30*/  F2F.F64.F32 R16, R15 ;  /* 0x0000000f00107310 */ /* 0x000e220000201800 */
[----:B------:R-:W-:-:S13]  /*0a40*/  FSETP.GT.AND P1, PT, R15, UR6, PT ;  /* 0x000000060f007c0b */ /* 0x000fda000bf24000 */
        /* <DEDUP_REMOVED lines=9> */
[----:B------:R-:W0:Y:S02]  /*0ae0*/  @P1 F2F.F32.F64 R6, R16 ;  /* 0x0000001000061310 */ /* 0x000e240000301000 */
[--C-:B0-----:R-:W-:Y:S01]  /*0af0*/  FADD R11, R23, R6.reuse ;  /* 0x00000006170b7221 */ /* 0x101fe20000000000 */
[----:B------:R-:W-:-:S04]  /*0b00*/  FADD R14, R13, |R6| ;  /* 0x400000060d0e7221 */ /* 0x000fc80000000000 */
[----:B------:R1:W-:Y:S03]  /*0b10*/  STG.E desc[UR4][R8.64+0x4], R11 ;  /* 0x0000040b08007986 */ /* 0x0003e6000c101904 */
.L_x_3:
[----:B------:R-:W-:Y:S05]  /*0b20*/  @P0 BRA `(.L_x_0) ;  /* 0x0000000000580947 */ /* 0x000fea0003800000 */
[C---:B------:R-:W-:Y:S01]  /*0b30*/  IMAD.WIDE R2, R7.reuse, 0x4, R2 ;  /* 0x0000000407027825 */ /* 0x040fe200078e0202 */
[----:B------:R-:W2:Y:S04]  /*0b40*/  LDCU UR6, c[0x0][0x3a0] ;  /* 0x00007400ff0677ac */ /* 0x000ea80008000800 */
[----:B------:R-:W3:Y:S04]  /*0b50*/  LDG.E R6, desc[UR4][R2.64] ;  /* 0x0000000402067981 */ /* 0x000ee8000c1e1900 */
[----:B01----:R-:W3:Y:S01]  /*0b60*/  LDG.E R9, desc[UR4][R2.64+-0x4] ;  /* 0xfffffc0402097981 */ /* 0x003ee2000c1e1900 */
[----:B------:R-:W-:-:S05]  /*0b70*/  IMAD.WIDE R4, R7, 0x4, R4 ;  /* 0x0000000407047825 */ /* 0x000fca00078e0204 */
[----:B------:R-:W4:Y:S01]  /*0b80*/  LDG.E R12, desc[UR4][R4.64+-0x4] ;  /* 0xfffffc04040c7981 */ /* 0x000f22000c1e1900 */
[----:B---3--:R-:W-:-:S04]  /*0b90*/  FADD R13, R6, -R9 ;  /* 0x80000009060d7221 */ /* 0x008fc80000000000 */
[----:B------:R-:W0:Y:S01]  /*0ba0*/  F2F.F64.F32 R6, R13 ;  /* 0x0000000d00067310 */ /* 0x000e220000201800 */
[----:B--2---:R-:W-:-:S13]  /*0bb0*/  FSETP.GT.AND P0, PT, R13, UR6, PT ;  /* 0x000000060d007c0b */ /* 0x004fda000bf04000 */
[----:B------:R-:W-:Y:S01]  /*0bc0*/  @!P0 IMAD.MOV.U32 R8, RZ, RZ, 0x54442d18 ;  /* 0x54442d18ff088424 */ /* 0x000fe200078e00ff */
[----:B------:R-:W-:Y:S01]  /*0bd0*/  @!P0 MOV R9, 0x401921fb ;  /* 0x401921fb00098802 */ /* 0x000fe20000000f00 */
[----:B------:R-:W-:Y:S01]  /*0be0*/  @P0 IMAD.MOV.U32 R10, RZ, RZ, 0x54442d18 ;  /* 0x54442d18ff0a0424 */ /* 0x000fe200078e00ff */
[----:B------:R-:W-:Y:S02]  /*0bf0*/  @P0 MOV R11, 0x401921fb ;  /* 0x401921fb000b0802 */ /* 0x000fe40000000f00 */
[----:B------:R-:W-:Y:S02]  /*0c00*/  @!P0 FSETP.GEU.AND P1, PT, R13, -UR6, PT ;  /* 0x800000060d008c0b */ /* 0x000fe4000bf2e000 */
[C---:B0-----:R-:W-:Y:S02]  /*0c10*/  @!P0 DADD R8, R6.reuse, R8 ;  /* 0x0000000006088229 */ /* 0x041fe40000000008 */
[----:B------:R-:W-:-:S08]  /*0c20*/  @P0 DADD R6, R6, -R10 ;  /* 0x0000000006060229 */ /* 0x000fd0000000080a */
[----:B------:R-:W0:Y:S02]  /*0c30*/  @!P0 F2F.F32.F64 R8, R8 ;  /* 0x0000000800088310 */ /* 0x000e240000301000 */
[----:B0-----:R-:W-:-:S06]  /*0c40*/  @!P0 FSEL R3, R8, R13, !P1 ;  /* 0x0000000d08038208 */ /* 0x001fcc0004800000 */
[----:B------:R-:W4:Y:S02]  /*0c50*/  @P0 F2F.F32.F64 R3, R6 ;  /* 0x0000000600030310 */ /* 0x000f240000301000 */
[--C-:B----4-:R-:W-:Y:S01]  /*0c60*/  FADD R11, R12, R3.reuse ;  /* 0x000000030c0b7221 */ /* 0x110fe20000000000 */
[----:B------:R-:W-:-:S04]  /*0c70*/  FADD R14, R14, |R3| ;  /* 0x400000030e0e7221 */ /* 0x000fc80000000000 */
[----:B------:R2:W-:Y:S03]  /*0c80*/  STG.E desc[UR4][R4.64], R11 ;  /* 0x0000000b04007986 */ /* 0x0005e6000c101904 */
.L_x_0:
[----:B------:R-:W3:Y:S02]  /*0c90*/  LDCU.64 UR6, c[0x0][0x390] ;  /* 0x00007200ff0677ac */ /* 0x000ee40008000a00 */
[----:B---3--:R-:W-:-:S04]  /*0ca0*/  ISETP.NE.U32.AND P0, PT, RZ, UR6, PT ;  /* 0x00000006ff007c0c */ /* 0x008fc8000bf05070 */
[----:B------:R-:W-:-:S13]  /*0cb0*/  ISETP.NE.AND.EX P0, PT, RZ, UR7, PT, P0 ;  /* 0x00000007ff007c0c */ /* 0x000fda000bf05300 */
[----:B------:R-:W-:Y:S05]  /*0cc0*/  @!P0 EXIT ;  /* 0x000000000000894d */ /* 0x000fea0003800000 */
[----:B------:R-:W3:Y:S02]  /*0cd0*/  LDC.64 R2, c[0x0][0x390] ;  /* 0x0000e400ff027b82 */ /* 0x000ee40000000a00 */
[----:B---3--:R-:W-:-:S05]  /*0ce0*/  IMAD.WIDE R2, R0, 0x4, R2 ;  /* 0x0000000400027825 */ /* 0x008fca00078e0202 */
[----:B------:R-:W-:Y:S01]  /*0cf0*/  STG.E desc[UR4][R2.64], R14 ;  /* 0x0000000e02007986 */ /* 0x000fe2000c101904 */
[----:B------:R-:W-:Y:S05]  /*0d00*/  EXIT ;  /* 0x000000000000794d */ /* 0x000fea0003800000 */
.L_x_4:
[----:B------:R-:W-:-:S00]  /*0d10*/  BRA `(.L_x_4) ;  /* 0xfffffffc00fc7947 */ /* 0x000fc0000383ffff */
[----:B------:R-:W-:-:S00]  /*0d20*/  NOP ;  /* 0x0000000000007918 */ /* 0x000fc00000000000 */
        /* <DEDUP_REMOVED lines=13> */
.L_x_5:


//--------------------- .nv.shared.reserved.0     --------------------------
	.section	.nv.shared.reserved.0,"aw",@nobits
	.weak		__nv_reservedSMEM_offset_0_alias
	.size		__nv_reservedSMEM_offset_0_alias, 0, 64
	.other		__nv_reservedSMEM_offset_0_alias,@"STO_CUDA_RESERVED_SHARED STV_DEFAULT"
__nv_reservedSMEM_offset_0_alias:
	.zero		0
	.zero		64


//--------------------- .nv.constant0._Z19phase_unwrap_kernelPKfPfS1_iif --------------------------
	.section	.nv.constant0._Z19phase_unwrap_kernelPKfPfS1_iif,"a",@progbits
	.sectionflags	@""
	.align	4
.nv.constant0._Z19phase_unwrap_kernelPKfPfS1_iif:
	.zero		932


//--------------------- SYMBOLS --------------------------

	.type		.nv.reservedSmem.offset0,@object
	.size		.nv.reservedSmem.offset0,0x4
